//
// Generated by NVIDIA NVVM Compiler
//
// Compiler Build ID: CL-36424714
// Cuda compilation tools, release 13.0, V13.0.88
// Based on NVVM 20.0.0
//

.version 9.0
.target sm_100
.address_size 64

	// .globl	_Z22pack_bits_float_kernelPKbPmiiii

.visible .entry _Z22pack_bits_float_kernelPKbPmiiii(
	.param .u64 .ptr .align 1 _Z22pack_bits_float_kernelPKbPmiiii_param_0,
	.param .u64 .ptr .align 1 _Z22pack_bits_float_kernelPKbPmiiii_param_1,
	.param .u32 _Z22pack_bits_float_kernelPKbPmiiii_param_2,
	.param .u32 _Z22pack_bits_float_kernelPKbPmiiii_param_3,
	.param .u32 _Z22pack_bits_float_kernelPKbPmiiii_param_4,
	.param .u32 _Z22pack_bits_float_kernelPKbPmiiii_param_5
)
{
	.reg .pred 	%p<11>;
	.reg .b16 	%rs<30>;
	.reg .b32 	%r<85>;
	.reg .b64 	%rd<130>;

	ld.param.u64 	%rd18, [_Z22pack_bits_float_kernelPKbPmiiii_param_0];
	ld.param.u64 	%rd17, [_Z22pack_bits_float_kernelPKbPmiiii_param_1];
	ld.param.u32 	%r34, [_Z22pack_bits_float_kernelPKbPmiiii_param_2];
	ld.param.u32 	%r32, [_Z22pack_bits_float_kernelPKbPmiiii_param_3];
	ld.param.u32 	%r33, [_Z22pack_bits_float_kernelPKbPmiiii_param_4];
	cvta.to.global.u64 	%rd1, %rd18;
	mov.u32 	%r35, %ctaid.x;
	mov.u32 	%r36, %ntid.x;
	mov.u32 	%r37, %tid.x;
	mad.lo.s32 	%r1, %r35, %r36, %r37;
	mul.lo.s32 	%r38, %r33, %r34;
	setp.ge.s32 	%p1, %r1, %r38;
	@%p1 bra 	$L__BB0_15;
	div.s32 	%r2, %r1, %r33;
	mul.lo.s32 	%r39, %r2, %r33;
	sub.s32 	%r3, %r1, %r39;
	shl.b32 	%r4, %r3, 6;
	setp.le.s32 	%p2, %r32, %r4;
	mov.b64 	%rd129, 0;
	@%p2 bra 	$L__BB0_14;
	shl.b32 	%r5, %r2, 6;
	add.s32 	%r40, %r4, 1;
	add.s32 	%r41, %r4, 64;
	min.s32 	%r42, %r41, %r32;
	max.s32 	%r6, %r42, %r40;
	and.b32  	%r7, %r6, 15;
	sub.s32 	%r43, %r4, %r6;
	setp.gt.u32 	%p3, %r43, -16;
	mov.b64 	%rd129, 0;
	mov.u32 	%r79, %r4;
	@%p3 bra 	$L__BB0_5;
	add.s32 	%r77, %r4, %r5;
	add.s32 	%r44, %r4, %r7;
	sub.s32 	%r76, %r44, %r6;
	mov.b64 	%rd129, 0;
	mov.b64 	%rd120, 15;
	mov.u32 	%r79, %r4;
$L__BB0_4:
	.pragma "nounroll";
	cvt.s64.s32 	%rd24, %r77;
	add.s64 	%rd25, %rd1, %rd24;
	ld.global.nc.u8 	%rs1, [%rd25];
	cvt.s64.s8 	%rd26, %rs1;
	cvt.u32.u64 	%r45, %rd120;
	add.s32 	%r46, %r45, -15;
	shl.b64 	%rd27, %rd26, %r46;
	or.b64  	%rd28, %rd27, %rd129;
	ld.global.nc.u8 	%rs2, [%rd25+1];
	cvt.s64.s8 	%rd29, %rs2;
	add.s32 	%r47, %r45, -14;
	shl.b64 	%rd30, %rd29, %r47;
	or.b64  	%rd31, %rd30, %rd28;
	ld.global.nc.u8 	%rs3, [%rd25+2];
	cvt.s64.s8 	%rd32, %rs3;
	add.s32 	%r48, %r45, -13;
	shl.b64 	%rd33, %rd32, %r48;
	or.b64  	%rd34, %rd33, %rd31;
	ld.global.nc.u8 	%rs4, [%rd25+3];
	cvt.s64.s8 	%rd35, %rs4;
	add.s32 	%r49, %r45, -12;
	shl.b64 	%rd36, %rd35, %r49;
	or.b64  	%rd37, %rd36, %rd34;
	ld.global.nc.u8 	%rs5, [%rd25+4];
	cvt.s64.s8 	%rd38, %rs5;
	add.s32 	%r50, %r45, -11;
	shl.b64 	%rd39, %rd38, %r50;
	or.b64  	%rd40, %rd39, %rd37;
	ld.global.nc.u8 	%rs6, [%rd25+5];
	cvt.s64.s8 	%rd41, %rs6;
	add.s32 	%r51, %r45, -10;
	shl.b64 	%rd42, %rd41, %r51;
	or.b64  	%rd43, %rd42, %rd40;
	ld.global.nc.u8 	%rs7, [%rd25+6];
	cvt.s64.s8 	%rd44, %rs7;
	add.s32 	%r52, %r45, -9;
	shl.b64 	%rd45, %rd44, %r52;
	or.b64  	%rd46, %rd45, %rd43;
	ld.global.nc.u8 	%rs8, [%rd25+7];
	cvt.s64.s8 	%rd47, %rs8;
	add.s32 	%r53, %r45, -8;
	shl.b64 	%rd48, %rd47, %r53;
	or.b64  	%rd49, %rd48, %rd46;
	ld.global.nc.u8 	%rs9, [%rd25+8];
	cvt.s64.s8 	%rd50, %rs9;
	add.s32 	%r54, %r45, -7;
	shl.b64 	%rd51, %rd50, %r54;
	or.b64  	%rd52, %rd51, %rd49;
	ld.global.nc.u8 	%rs10, [%rd25+9];
	cvt.s64.s8 	%rd53, %rs10;
	add.s32 	%r55, %r45, -6;
	shl.b64 	%rd54, %rd53, %r55;
	or.b64  	%rd55, %rd54, %rd52;
	ld.global.nc.u8 	%rs11, [%rd25+10];
	cvt.s64.s8 	%rd56, %rs11;
	add.s32 	%r56, %r45, -5;
	shl.b64 	%rd57, %rd56, %r56;
	or.b64  	%rd58, %rd57, %rd55;
	ld.global.nc.u8 	%rs12, [%rd25+11];
	cvt.s64.s8 	%rd59, %rs12;
	add.s32 	%r57, %r45, -4;
	shl.b64 	%rd60, %rd59, %r57;
	or.b64  	%rd61, %rd60, %rd58;
	ld.global.nc.u8 	%rs13, [%rd25+12];
	cvt.s64.s8 	%rd62, %rs13;
	add.s32 	%r58, %r45, -3;
	shl.b64 	%rd63, %rd62, %r58;
	or.b64  	%rd64, %rd63, %rd61;
	ld.global.nc.u8 	%rs14, [%rd25+13];
	cvt.s64.s8 	%rd65, %rs14;
	add.s32 	%r59, %r45, -2;
	shl.b64 	%rd66, %rd65, %r59;
	or.b64  	%rd67, %rd66, %rd64;
	ld.global.nc.u8 	%rs15, [%rd25+14];
	cvt.s64.s8 	%rd68, %rs15;
	add.s32 	%r60, %r45, -1;
	shl.b64 	%rd69, %rd68, %r60;
	or.b64  	%rd70, %rd69, %rd67;
	ld.global.nc.u8 	%rs16, [%rd25+15];
	cvt.s64.s8 	%rd71, %rs16;
	shl.b64 	%rd72, %rd71, %r45;
	or.b64  	%rd129, %rd72, %rd70;
	add.s32 	%r79, %r79, 16;
	add.s64 	%rd120, %rd120, 16;
	add.s32 	%r77, %r77, 16;
	add.s32 	%r76, %r76, 16;
	setp.ne.s32 	%p4, %r76, 0;
	@%p4 bra 	$L__BB0_4;
$L__BB0_5:
	setp.eq.s32 	%p5, %r7, 0;
	@%p5 bra 	$L__BB0_14;
	and.b32  	%r17, %r6, 7;
	setp.lt.u32 	%p6, %r7, 8;
	@%p6 bra 	$L__BB0_8;
	add.s32 	%r61, %r5, %r79;
	cvt.s64.s32 	%rd74, %r61;
	add.s64 	%rd75, %rd1, %rd74;
	ld.global.nc.u8 	%rs17, [%rd75];
	cvt.s64.s8 	%rd76, %rs17;
	sub.s32 	%r62, %r79, %r4;
	shl.b64 	%rd77, %rd76, %r62;
	ld.global.nc.u8 	%rs18, [%rd75+1];
	cvt.s64.s8 	%rd78, %rs18;
	add.s32 	%r63, %r62, 1;
	shl.b64 	%rd79, %rd78, %r63;
	or.b64  	%rd80, %rd77, %rd79;
	ld.global.nc.u8 	%rs19, [%rd75+2];
	cvt.s64.s8 	%rd81, %rs19;
	add.s32 	%r64, %r62, 2;
	shl.b64 	%rd82, %rd81, %r64;
	or.b64  	%rd83, %rd80, %rd82;
	ld.global.nc.u8 	%rs20, [%rd75+3];
	cvt.s64.s8 	%rd84, %rs20;
	add.s32 	%r65, %r62, 3;
	shl.b64 	%rd85, %rd84, %r65;
	or.b64  	%rd86, %rd83, %rd85;
	ld.global.nc.u8 	%rs21, [%rd75+4];
	cvt.s64.s8 	%rd87, %rs21;
	add.s32 	%r66, %r62, 4;
	shl.b64 	%rd88, %rd87, %r66;
	or.b64  	%rd89, %rd86, %rd88;
	ld.global.nc.u8 	%rs22, [%rd75+5];
	cvt.s64.s8 	%rd90, %rs22;
	add.s32 	%r67, %r62, 5;
	shl.b64 	%rd91, %rd90, %r67;
	or.b64  	%rd92, %rd89, %rd91;
	ld.global.nc.u8 	%rs23, [%rd75+6];
	cvt.s64.s8 	%rd93, %rs23;
	add.s32 	%r68, %r62, 6;
	shl.b64 	%rd94, %rd93, %r68;
	or.b64  	%rd95, %rd92, %rd94;
	ld.global.nc.u8 	%rs24, [%rd75+7];
	cvt.s64.s8 	%rd96, %rs24;
	add.s32 	%r69, %r62, 7;
	shl.b64 	%rd97, %rd96, %r69;
	or.b64  	%rd98, %rd95, %rd97;
	or.b64  	%rd129, %rd98, %rd129;
	add.s32 	%r79, %r79, 8;
$L__BB0_8:
	setp.eq.s32 	%p7, %r17, 0;
	@%p7 bra 	$L__BB0_14;
	and.b32  	%r20, %r6, 3;
	setp.lt.u32 	%p8, %r17, 4;
	@%p8 bra 	$L__BB0_11;
	add.s32 	%r70, %r5, %r79;
	cvt.s64.s32 	%rd100, %r70;
	add.s64 	%rd101, %rd1, %rd100;
	ld.global.nc.u8 	%rs25, [%rd101];
	cvt.s64.s8 	%rd102, %rs25;
	sub.s32 	%r71, %r79, %r4;
	shl.b64 	%rd103, %rd102, %r71;
	ld.global.nc.u8 	%rs26, [%rd101+1];
	cvt.s64.s8 	%rd104, %rs26;
	add.s32 	%r72, %r71, 1;
	shl.b64 	%rd105, %rd104, %r72;
	or.b64  	%rd106, %rd103, %rd105;
	ld.global.nc.u8 	%rs27, [%rd101+2];
	cvt.s64.s8 	%rd107, %rs27;
	add.s32 	%r73, %r71, 2;
	shl.b64 	%rd108, %rd107, %r73;
	or.b64  	%rd109, %rd106, %rd108;
	ld.global.nc.u8 	%rs28, [%rd101+3];
	cvt.s64.s8 	%rd110, %rs28;
	add.s32 	%r74, %r71, 3;
	shl.b64 	%rd111, %rd110, %r74;
	or.b64  	%rd112, %rd109, %rd111;
	or.b64  	%rd129, %rd112, %rd129;
	add.s32 	%r79, %r79, 4;
$L__BB0_11:
	setp.eq.s32 	%p9, %r20, 0;
	@%p9 bra 	$L__BB0_14;
	sub.s32 	%r84, %r79, %r4;
	add.s32 	%r83, %r79, %r5;
	neg.s32 	%r82, %r20;
$L__BB0_13:
	.pragma "nounroll";
	cvt.s64.s32 	%rd113, %r83;
	add.s64 	%rd114, %rd1, %rd113;
	ld.global.nc.u8 	%rs29, [%rd114];
	cvt.s64.s8 	%rd115, %rs29;
	shl.b64 	%rd116, %rd115, %r84;
	or.b64  	%rd129, %rd116, %rd129;
	add.s32 	%r84, %r84, 1;
	add.s32 	%r83, %r83, 1;
	add.s32 	%r82, %r82, 1;
	setp.ne.s32 	%p10, %r82, 0;
	@%p10 bra 	$L__BB0_13;
$L__BB0_14:
	mad.lo.s32 	%r75, %r2, %r33, %r3;
	cvta.to.global.u64 	%rd117, %rd17;
	mul.wide.s32 	%rd118, %r75, 8;
	add.s64 	%rd119, %rd117, %rd118;
	st.global.u64 	[%rd119], %rd129;
$L__BB0_15:
	ret;

}


// ===== COMPILED SASS (sm_100) =====

	.target	sm_100

	.elftype	@"ET_EXEC"


//--------------------- .note.nv.tkinfo           --------------------------
	.section	.note.nv.tkinfo,"",@"SHT_NOTE"
	.sectionflags	@"SHF_NOTE_NV_TKINFO"
	.tkinfo
        /*0018*/ 	.word	0x00000002
        /*0030*/ 	.string	""
        /*0030*/ 	.string	"ptxas"
        /*0030*/ 	.string	"Cuda compilation tools, release 13.0, V13.0.88"
        /*0030*/ 	.string	"Build cuda_13.0.r13.0/compiler.36424714_0"
        /*0030*/ 	.string	"-arch sm_100 -m 64 "



//--------------------- .note.nv.cuinfo           --------------------------
	.section	.note.nv.cuinfo,"",@"SHT_NOTE"
	.sectionflags	@"SHF_NOTE_NV_CUINFO"
        /*0018*/ 	.short	0x0002
        /*001a*/ 	.short	0x0064
        /*001c*/ 	.short	0x0082
	.zero		2


//--------------------- .nv.info                  --------------------------
	.section	.nv.info,"",@"SHT_CUDA_INFO"
	.align	4


	//----- nvinfo : EIATTR_REGCOUNT
	.align		4
        /*0000*/ 	.byte	0x04, 0x2f
        /*0002*/ 	.short	(.L_1 - .L_0)
	.align		4
.L_0:
        /*0004*/ 	.word	index@(_Z22pack_bits_float_kernelPKbPmiiii)
        /*0008*/ 	.word	0x0000001e


	//----- nvinfo : EIATTR_FRAME_SIZE
	.align		4
.L_1:
        /*000c*/ 	.byte	0x04, 0x11
        /*000e*/ 	.short	(.L_3 - .L_2)
	.align		4
.L_2:
        /*0010*/ 	.word	index@(_Z22pack_bits_float_kernelPKbPmiiii)
        /*0014*/ 	.word	0x00000000


	//----- nvinfo : EIATTR_MIN_STACK_SIZE
	.align		4
.L_3:
        /*0018*/ 	.byte	0x04, 0x12
        /*001a*/ 	.short	(.L_5 - .L_4)
	.align		4
.L_4:
        /*001c*/ 	.word	index@(_Z22pack_bits_float_kernelPKbPmiiii)
        /*0020*/ 	.word	0x00000000
.L_5:


//--------------------- .nv.compat                --------------------------
	.section	.nv.compat,"",@"SHT_CUDA_COMPAT_INFO"
	.align	4
        /*0000*/ 	.byte	0x02, 0x09, 0x00, 0x00, 0x02, 0x02, 0x01, 0x00, 0x02, 0x05, 0x05, 0x00, 0x03, 0x07, 0x01, 0x01
        /*0010*/ 	.byte	0x02, 0x03, 0x00, 0x00, 0x02, 0x06, 0x01, 0x00, 0x04, 0x0b, 0x08, 0x00, 0x09, 0x00, 0x00, 0x00
        /*0020*/ 	.byte	0x00, 0x00, 0x00, 0x00


//--------------------- .nv.info._Z22pack_bits_float_kernelPKbPmiiii --------------------------
	.section	.nv.info._Z22pack_bits_float_kernelPKbPmiiii,"",@"SHT_CUDA_INFO"
	.sectionflags	@""
	.align	4


	//----- nvinfo : EIATTR_CUDA_API_VERSION
	.align		4
        /*0000*/ 	.byte	0x04, 0x37
        /*0002*/ 	.short	(.L_7 - .L_6)
.L_6:
        /*0004*/ 	.word	0x00000082


	//----- nvinfo : EIATTR_KPARAM_INFO
	.align		4
.L_7:
        /*0008*/ 	.byte	0x04, 0x17
        /*000a*/ 	.short	(.L_9 - .L_8)
.L_8:
        /*000c*/ 	.word	0x00000000
        /*0010*/ 	.short	0x0005
        /*0012*/ 	.short	0x001c
        /*0014*/ 	.byte	0x00, 0xf0, 0x11, 0x00


	//----- nvinfo : EIATTR_KPARAM_INFO
	.align		4
.L_9:
        /*0018*/ 	.byte	0x04, 0x17
        /*001a*/ 	.short	(.L_11 - .L_10)
.L_10:
        /*001c*/ 	.word	0x00000000
        /*0020*/ 	.short	0x0004
        /*0022*/ 	.short	0x0018
        /*0024*/ 	.byte	0x00, 0xf0, 0x11, 0x00


	//----- nvinfo : EIATTR_KPARAM_INFO
	.align		4
.L_11:
        /*0028*/ 	.byte	0x04, 0x17
        /*002a*/ 	.short	(.L_13 - .L_12)
.L_12:
        /*002c*/ 	.word	0x00000000
        /*0030*/ 	.short	0x0003
        /*0032*/ 	.short	0x0014
        /*0034*/ 	.byte	0x00, 0xf0, 0x11, 0x00


	//----- nvinfo : EIATTR_KPARAM_INFO
	.align		4
.L_13:
        /*0038*/ 	.byte	0x04, 0x17
        /*003a*/ 	.short	(.L_15 - .L_14)
.L_14:
        /*003c*/ 	.word	0x00000000
        /*0040*/ 	.short	0x0002
        /*0042*/ 	.short	0x0010
        /*0044*/ 	.byte	0x00, 0xf0, 0x11, 0x00


	//----- nvinfo : EIATTR_KPARAM_INFO
	.align		4
.L_15:
        /*0048*/ 	.byte	0x04, 0x17
        /*004a*/ 	.short	(.L_17 - .L_16)
.L_16:
        /*004c*/ 	.word	0x00000000
        /*0050*/ 	.short	0x0001
        /*0052*/ 	.short	0x0008
        /*0054*/ 	.byte	0x00, 0xf5, 0x21, 0x00


	//----- nvinfo : EIATTR_KPARAM_INFO
	.align		4
.L_17:
        /*0058*/ 	.byte	0x04, 0x17
        /*005a*/ 	.short	(.L_19 - .L_18)
.L_18:
        /*005c*/ 	.word	0x00000000
        /*0060*/ 	.short	0x0000
        /*0062*/ 	.short	0x0000
        /*0064*/ 	.byte	0x00, 0xf5, 0x21, 0x00


	//----- nvinfo : EIATTR_SPARSE_MMA_MASK
	.align		4
.L_19:
        /*0068*/ 	.byte	0x03, 0x50
        /*006a*/ 	.short	0x0000


	//----- nvinfo : EIATTR_MAXREG_COUNT
	.align		4
        /*006c*/ 	.byte	0x03, 0x1b
        /*006e*/ 	.short	0x00ff


	//----- nvinfo : EIATTR_MERCURY_ISA_VERSION
	.align		4
        /*0070*/ 	.byte	0x03, 0x5f
        /*0072*/ 	.short	0x0101


	//----- nvinfo : EIATTR_VRC_CTA_INIT_COUNT
	.align		4
        /*0074*/ 	.byte	0x02, 0x4a
	.zero		1
	.zero		1


	//----- nvinfo : EIATTR_EXIT_INSTR_OFFSETS
	.align		4
        /*0078*/ 	.byte	0x04, 0x1c
        /*007a*/ 	.short	(.L_21 - .L_20)


	//   ....[0]....
.L_20:
        /*007c*/ 	.word	0x00000090


	//   ....[1]....
        /*0080*/ 	.word	0x00001430


	//----- nvinfo : EIATTR_CRS_STACK_SIZE
	.align		4
.L_21:
        /*0084*/ 	.byte	0x04, 0x1e
        /*0086*/ 	.short	(.L_23 - .L_22)
.L_22:
        /*0088*/ 	.word	0x00000000


	//----- nvinfo : EIATTR_CBANK_PARAM_SIZE
	.align		4
.L_23:
        /*008c*/ 	.byte	0x03, 0x19
        /*008e*/ 	.short	0x0020


	//----- nvinfo : EIATTR_PARAM_CBANK
	.align		4
        /*0090*/ 	.byte	0x04, 0x0a
        /*0092*/ 	.short	(.L_25 - .L_24)
	.align		4
.L_24:
        /*0094*/ 	.word	index@(.nv.constant0._Z22pack_bits_float_kernelPKbPmiiii)
        /*0098*/ 	.short	0x0380
        /*009a*/ 	.short	0x0020


	//----- nvinfo : EIATTR_SW_WAR
	.align		4
.L_25:
        /*009c*/ 	.byte	0x04, 0x36
        /*009e*/ 	.short	(.L_27 - .L_26)
.L_26:
        /*00a0*/ 	.word	0x00000008
.L_27:


//--------------------- .nv.callgraph             --------------------------
	.section	.nv.callgraph,"",@"SHT_CUDA_CALLGRAPH"
	.align	4
	.sectionentsize	8
	.align		4
        /*0000*/ 	.word	0x00000000
	.align		4
        /*0004*/ 	.word	0xffffffff
	.align		4
        /*0008*/ 	.word	0x00000000
	.align		4
        /*000c*/ 	.word	0xfffffffe
	.align		4
        /*0010*/ 	.word	0x00000000
	.align		4
        /*0014*/ 	.word	0xfffffffd
	.align		4
        /*0018*/ 	.word	0x00000000
	.align		4
        /*001c*/ 	.word	0xfffffffc


//--------------------- .text._Z22pack_bits_float_kernelPKbPmiiii --------------------------
	.section	.text._Z22pack_bits_float_kernelPKbPmiiii,"ax",@progbits
	.align	128
        .global         _Z22pack_bits_float_kernelPKbPmiiii
        .type           _Z22pack_bits_float_kernelPKbPmiiii,@function
        .size           _Z22pack_bits_float_kernelPKbPmiiii,(.L_x_11 - _Z22pack_bits_float_kernelPKbPmiiii)
        .other          _Z22pack_bits_float_kernelPKbPmiiii,@"STO_CUDA_ENTRY STV_DEFAULT"
_Z22pack_bits_float_kernelPKbPmiiii:
.text._Z22pack_bits_float_kernelPKbPmiiii:
[----:B------:R-:W-:Y:S01]  /*0000*/  LDC R1, c[0x0][0x37c] ;  /* 0x0000df00ff017b82 */ /* 0x000fe20000000800 */
[----:B------:R-:W0:Y:S07]  /*0010*/  S2R R2, SR_TID.X ;  /* 0x0000000000027919 */ /* 0x000e2e0000002100 */
[----:B------:R-:W0:Y:S01]  /*0020*/  S2UR UR4, SR_CTAID.X ;  /* 0x00000000000479c3 */ /* 0x000e220000002500 */
[----:B------:R-:W1:Y:S07]  /*0030*/  LDCU UR5, c[0x0][0x390] ;  /* 0x00007200ff0577ac */ /* 0x000e6e0008000800 */
[----:B------:R-:W0:Y:S08]  /*0040*/  LDC R7, c[0x0][0x360] ;  /* 0x0000d800ff077b82 */ /* 0x000e300000000800 */
[----:B------:R-:W1:Y:S01]  /*0050*/  LDC R0, c[0x0][0x398] ;  /* 0x0000e600ff007b82 */ /* 0x000e620000000800 */
[----:B0-----:R-:W-:-:S02]  /*0060*/  IMAD R7, R7, UR4, R2 ;  /* 0x0000000407077c24 */ /* 0x001fc4000f8e0202 */
[----:B-1----:R-:W-:-:S05]  /*0070*/  IMAD R2, R0, UR5, RZ ;  /* 0x0000000500027c24 */ /* 0x002fca000f8e02ff */
[----:B------:R-:W-:-:S13]  /*0080*/  ISETP.GE.AND P0, PT, R7, R2, PT ;  /* 0x000000020700720c */ /* 0x000fda0003f06270 */
[----:B------:R-:W-:Y:S05]  /*0090*/  @P0 EXIT ;  /* 0x000000000000094d */ /* 0x000fea0003800000 */
[----:B------:R-:W-:Y:S01]  /*00a0*/  IABS R6, R0 ;  /* 0x0000000000067213 */ /* 0x000fe20000000000 */
[----:B------:R-:W0:Y:S01]  /*00b0*/  LDC R9, c[0x0][0x394] ;  /* 0x0000e500ff097b82 */ /* 0x000e220000000800 */
[----:B------:R-:W-:Y:S01]  /*00c0*/  IABS R8, R7 ;  /* 0x0000000700087213 */ /* 0x000fe20000000000 */
[----:B------:R-:W1:Y:S01]  /*00d0*/  LDCU.64 UR4, c[0x0][0x358] ;  /* 0x00006b00ff0477ac */ /* 0x000e620008000a00 */
[----:B------:R-:W2:Y:S01]  /*00e0*/  I2F.RP R4, R6 ;  /* 0x0000000600047306 */ /* 0x000ea20000209400 */
[----:B------:R-:W-:Y:S01]  /*00f0*/  BSSY.RECONVERGENT B0, `(.L_x_0) ;  /* 0x000012e000007945 */ /* 0x000fe20003800200 */
[----:B------:R-:W-:Y:S01]  /*0100*/  IMAD.MOV.U32 R14, RZ, RZ, RZ ;  /* 0x000000ffff0e7224 */ /* 0x000fe200078e00ff */
[----:B------:R-:W3:Y:S01]  /*0110*/  LDCU.64 UR6, c[0x0][0x380] ;  /* 0x00007000ff0677ac */ /* 0x000ee20008000a00 */
[----:B------:R-:W-:-:S04]  /*0120*/  IMAD.MOV.U32 R13, RZ, RZ, RZ ;  /* 0x000000ffff0d7224 */ /* 0x000fc800078e00ff */
[----:B--2---:R-:W2:Y:S02]  /*0130*/  MUFU.RCP R4, R4 ;  /* 0x0000000400047308 */ /* 0x004ea40000001000 */
[----:B--2---:R-:W-:-:S06]  /*0140*/  VIADD R2, R4, 0xffffffe ;  /* 0x0ffffffe04027836 */ /* 0x004fcc0000000000 */
[----:B------:R2:W4:Y:S02]  /*0150*/  F2I.FTZ.U32.TRUNC.NTZ R3, R2 ;  /* 0x0000000200037305 */ /* 0x000524000021f000 */
[----:B--2---:R-:W-:Y:S02]  /*0160*/  IMAD.MOV.U32 R2, RZ, RZ, RZ ;  /* 0x000000ffff027224 */ /* 0x004fe400078e00ff */
[----:B----4-:R-:W-:-:S04]  /*0170*/  IMAD.MOV R5, RZ, RZ, -R3 ;  /* 0x000000ffff057224 */ /* 0x010fc800078e0a03 */
[----:B------:R-:W-:-:S04]  /*0180*/  IMAD R5, R5, R6, RZ ;  /* 0x0000000605057224 */ /* 0x000fc800078e02ff */
[----:B------:R-:W-:Y:S01]  /*0190*/  IMAD.HI.U32 R3, R3, R5, R2 ;  /* 0x0000000503037227 */ /* 0x000fe200078e0002 */
[----:B------:R-:W-:-:S04]  /*01a0*/  LOP3.LUT R2, R7, R0, RZ, 0x3c, !PT ;  /* 0x0000000007027212 */ /* 0x000fc800078e3cff */
[----:B------:R-:W-:Y:S01]  /*01b0*/  ISETP.GE.AND P1, PT, R2, RZ, PT ;  /* 0x000000ff0200720c */ /* 0x000fe20003f26270 */
[----:B------:R-:W-:-:S04]  /*01c0*/  IMAD.HI.U32 R5, R3, R8, RZ ;  /* 0x0000000803057227 */ /* 0x000fc800078e00ff */
[----:B------:R-:W-:-:S04]  /*01d0*/  IMAD.MOV R3, RZ, RZ, -R5 ;  /* 0x000000ffff037224 */ /* 0x000fc800078e0a05 */
[----:B------:R-:W-:-:S05]  /*01e0*/  IMAD R3, R6, R3, R8 ;  /* 0x0000000306037224 */ /* 0x000fca00078e0208 */
[----:B------:R-:W-:-:S13]  /*01f0*/  ISETP.GT.U32.AND P2, PT, R6, R3, PT ;  /* 0x000000030600720c */ /* 0x000fda0003f44070 */
[----:B------:R-:W-:Y:S02]  /*0200*/  @!P2 IMAD.IADD R3, R3, 0x1, -R6 ;  /* 0x000000010303a824 */ /* 0x000fe400078e0a06 */
[----:B------:R-:W-:Y:S01]  /*0210*/  @!P2 VIADD R5, R5, 0x1 ;  /* 0x000000010505a836 */ /* 0x000fe20000000000 */
[----:B------:R-:W-:Y:S02]  /*0220*/  ISETP.NE.AND P2, PT, R0, RZ, PT ;  /* 0x000000ff0000720c */ /* 0x000fe40003f45270 */
[----:B------:R-:W-:-:S13]  /*0230*/  ISETP.GE.U32.AND P0, PT, R3, R6, PT ;  /* 0x000000060300720c */ /* 0x000fda0003f06070 */
[----:B------:R-:W-:-:S04]  /*0240*/  @P0 VIADD R5, R5, 0x1 ;  /* 0x0000000105050836 */ /* 0x000fc80000000000 */
[----:B------:R-:W-:Y:S01]  /*0250*/  @!P1 IMAD.MOV R5, RZ, RZ, -R5 ;  /* 0x000000ffff059224 */ /* 0x000fe200078e0a05 */
[----:B------:R-:W-:-:S05]  /*0260*/  @!P2 LOP3.LUT R5, RZ, R0, RZ, 0x33, !PT ;  /* 0x00000000ff05a212 */ /* 0x000fca00078e33ff */
[----:B------:R-:W-:-:S04]  /*0270*/  IMAD.MOV R4, RZ, RZ, -R5 ;  /* 0x000000ffff047224 */ /* 0x000fc800078e0a05 */
[----:B------:R-:W-:-:S04]  /*0280*/  IMAD R4, R0, R4, R7 ;  /* 0x0000000400047224 */ /* 0x000fc800078e0207 */
[----:B------:R-:W-:-:S05]  /*0290*/  IMAD.SHL.U32 R6, R4, 0x40, RZ ;  /* 0x0000004004067824 */ /* 0x000fca00078e00ff */
[----:B0-----:R-:W-:-:S13]  /*02a0*/  ISETP.GE.AND P0, PT, R6, R9, PT ;  /* 0x000000090600720c */ /* 0x001fda0003f06270 */
[----:B-1-3--:R-:W-:Y:S05]  /*02b0*/  @P0 BRA `(.L_x_1) ;  /* 0x0000001000440947 */ /* 0x00afea0003800000 */
[C---:B------:R-:W-:Y:S01]  /*02c0*/  VIADDMNMX R9, R6.reuse, 0x40, R9, PT ;  /* 0x0000004006097846 */ /* 0x040fe20003800109 */
[----:B------:R-:W-:Y:S01]  /*02d0*/  BSSY.RECONVERGENT B1, `(.L_x_2) ;  /* 0x000008c000017945 */ /* 0x000fe20003800200 */
[----:B------:R-:W-:Y:S02]  /*02e0*/  IMAD.MOV.U32 R14, RZ, RZ, RZ ;  /* 0x000000ffff0e7224 */ /* 0x000fe400078e00ff */
[C---:B------:R-:W-:Y:S01]  /*02f0*/  VIADDMNMX R9, R6.reuse, 0x1, R9, !PT ;  /* 0x0000000106097846 */ /* 0x040fe20007800109 */
[----:B------:R-:W-:Y:S02]  /*0300*/  IMAD.MOV.U32 R13, RZ, RZ, RZ ;  /* 0x000000ffff0d7224 */ /* 0x000fe400078e00ff */
[----:B------:R-:W-:Y:S01]  /*0310*/  IMAD.MOV.U32 R7, RZ, RZ, R6 ;  /* 0x000000ffff077224 */ /* 0x000fe200078e0006 */
[----:B------:R-:W-:Y:S01]  /*0320*/  LOP3.LUT R8, R9, 0xf, RZ, 0xc0, !PT ;  /* 0x0000000f09087812 */ /* 0x000fe200078ec0ff */
[----:B------:R-:W-:-:S03]  /*0330*/  IMAD.IADD R2, R6, 0x1, -R9 ;  /* 0x0000000106027824 */ /* 0x000fc600078e0a09 */
[----:B------:R-:W-:Y:S02]  /*0340*/  ISETP.NE.AND P0, PT, R8, RZ, PT ;  /* 0x000000ff0800720c */ /* 0x000fe40003f05270 */
[----:B------:R-:W-:-:S13]  /*0350*/  ISETP.GT.U32.AND P1, PT, R2, -0x10, PT ;  /* 0xfffffff00200780c */ /* 0x000fda0003f24070 */
[----:B------:R-:W-:Y:S05]  /*0360*/  @P1 BRA `(.L_x_3) ;  /* 0x0000000800081947 */ /* 0x000fea0003800000 */
[----:B------:R-:W-:Y:S01]  /*0370*/  IMAD R24, R5, 0x40, R6 ;  /* 0x0000004005187824 */ /* 0x000fe200078e0206 */
[----:B------:R-:W-:Y:S01]  /*0380*/  IADD3 R25, PT, PT, -R9, R6, R8 ;  /* 0x0000000609197210 */ /* 0x000fe20007ffe108 */
[----:B------:R-:W-:Y:S02]  /*0390*/  IMAD.MOV.U32 R14, RZ, RZ, RZ ;  /* 0x000000ffff0e7224 */ /* 0x000fe400078e00ff */
[----:B------:R-:W-:Y:S02]  /*03a0*/  IMAD.MOV.U32 R13, RZ, RZ, RZ ;  /* 0x000000ffff0d7224 */ /* 0x000fe400078e00ff */
[----:B------:R-:W-:Y:S02]  /*03b0*/  IMAD.MOV.U32 R10, RZ, RZ, 0xf ;  /* 0x0000000fff0a7424 */ /* 0x000fe400078e00ff */
[----:B------:R-:W-:-:S07]  /*03c0*/  IMAD.MOV.U32 R7, RZ, RZ, R6 ;  /* 0x000000ffff077224 */ /* 0x000fce00078e0006 */
.L_x_4:
[----:B------:R-:W-:-:S04]  /*03d0*/  IADD3 R2, P1, PT, R24, UR6, RZ ;  /* 0x0000000618027c10 */ /* 0x000fc8000ff3e0ff */
[----:B------:R-:W-:-:S05]  /*03e0*/  LEA.HI.X.SX32 R3, R24, UR7, 0x1, P1 ;  /* 0x0000000718037c11 */ /* 0x000fca00088f0eff */
[----:B------:R-:W2:Y:S04]  /*03f0*/  LDG.E.U8.CONSTANT R11, desc[UR4][R2.64] ;  /* 0x00000004020b7981 */ /* 0x000ea8000c1e9100 */
[----:B------:R-:W3:Y:S04]  /*0400*/  LDG.E.U8.CONSTANT R12, desc[UR4][R2.64+0x1] ;  /* 0x00000104020c7981 */ /* 0x000ee8000c1e9100 */
[----:B------:R-:W4:Y:S04]  /*0410*/  LDG.E.U8.CONSTANT R18, desc[UR4][R2.64+0x2] ;  /* 0x0000020402127981 */ /* 0x000f28000c1e9100 */
[----:B------:R-:W5:Y:S04]  /*0420*/  LDG.E.U8.CONSTANT R17, desc[UR4][R2.64+0x3] ;  /* 0x0000030402117981 */ /* 0x000f68000c1e9100 */
[----:B------:R-:W5:Y:S04]  /*0430*/  LDG.E.U8.CONSTANT R15, desc[UR4][R2.64+0x4] ;  /* 0x00000404020f7981 */ /* 0x000f68000c1e9100 */
[----:B------:R-:W5:Y:S01]  /*0440*/  LDG.E.U8.CONSTANT R16, desc[UR4][R2.64+0x5] ;  /* 0x0000050402107981 */ /* 0x000f62000c1e9100 */
[C---:B------:R-:W-:Y:S01]  /*0450*/  VIADD R19, R10.reuse, 0xfffffff2 ;  /* 0xfffffff20a137836 */ /* 0x040fe20000000000 */
[----:B--2---:R-:W-:Y:S01]  /*0460*/  PRMT R22, R11, 0x8880, RZ ;  /* 0x000088800b167816 */ /* 0x004fe200000000ff */
[----:B------:R-:W-:Y:S01]  /*0470*/  VIADD R11, R10, 0xfffffff1 ;  /* 0xfffffff10a0b7836 */ /* 0x000fe20000000000 */
[----:B---3--:R-:W-:-:S02]  /*0480*/  PRMT R26, R12, 0x8880, RZ ;  /* 0x000088800c1a7816 */ /* 0x008fc400000000ff */
[----:B------:R-:W-:Y:S01]  /*0490*/  SHF.R.S32.HI R20, RZ, 0x1f, R22 ;  /* 0x0000001fff147819 */ /* 0x000fe20000011416 */
[----:B------:R-:W2:Y:S01]  /*04a0*/  LDG.E.U8.CONSTANT R12, desc[UR4][R2.64+0x6] ;  /* 0x00000604020c7981 */ /* 0x000ea2000c1e9100 */
[----:B------:R-:W-:Y:S02]  /*04b0*/  SHF.R.S32.HI R21, RZ, 0x1f, R26 ;  /* 0x0000001fff157819 */ /* 0x000fe4000001141a */
[CC--:B------:R-:W-:Y:S02]  /*04c0*/  SHF.L.U64.HI R20, R22.reuse, R11.reuse, R20 ;  /* 0x0000000b16147219 */ /* 0x0c0fe40000010214 */
[----:B------:R-:W-:Y:S02]  /*04d0*/  SHF.L.U32 R23, R22, R11, RZ ;  /* 0x0000000b16177219 */ /* 0x000fe400000006ff */
[----:B------:R-:W3:Y:S01]  /*04e0*/  LDG.E.U8.CONSTANT R11, desc[UR4][R2.64+0x7] ;  /* 0x00000704020b7981 */ /* 0x000ee2000c1e9100 */
[CC--:B------:R-:W-:Y:S02]  /*04f0*/  SHF.L.U64.HI R22, R26.reuse, R19.reuse, R21 ;  /* 0x000000131a167219 */ /* 0x0c0fe40000010215 */
[----:B------:R-:W-:-:S02]  /*0500*/  SHF.L.U32 R21, R26, R19, RZ ;  /* 0x000000131a157219 */ /* 0x000fc400000006ff */
[----:B----4-:R-:W-:Y:S02]  /*0510*/  PRMT R19, R18, 0x8880, RZ ;  /* 0x0000888012137816 */ /* 0x010fe400000000ff */
[----:B------:R-:W-:Y:S01]  /*0520*/  LOP3.LUT R18, R21, R23, R14, 0xfe, !PT ;  /* 0x0000001715127212 */ /* 0x000fe200078efe0e */
[----:B------:R-:W-:Y:S01]  /*0530*/  VIADD R14, R10, 0xfffffff3 ;  /* 0xfffffff30a0e7836 */ /* 0x000fe20000000000 */
[----:B-----5:R-:W-:Y:S02]  /*0540*/  PRMT R17, R17, 0x8880, RZ ;  /* 0x0000888011117816 */ /* 0x020fe400000000ff */
[----:B------:R-:W-:Y:S02]  /*0550*/  SHF.R.S32.HI R21, RZ, 0x1f, R19 ;  /* 0x0000001fff157819 */ /* 0x000fe40000011413 */
[----:B------:R-:W-:Y:S01]  /*0560*/  LOP3.LUT R22, R22, R20, R13, 0xfe, !PT ;  /* 0x0000001416167212 */ /* 0x000fe200078efe0d */
[----:B------:R-:W-:Y:S01]  /*0570*/  IMAD.MOV.U32 R20, RZ, RZ, R17 ;  /* 0x000000ffff147224 */ /* 0x000fe200078e0011 */
[CC--:B------:R-:W-:Y:S01]  /*0580*/  SHF.L.U32 R17, R19.reuse, R14.reuse, RZ ;  /* 0x0000000e13117219 */ /* 0x0c0fe200000006ff */
[----:B------:R-:W4:Y:S01]  /*0590*/  LDG.E.U8.CONSTANT R13, desc[UR4][R2.64+0x8] ;  /* 0x00000804020d7981 */ /* 0x000f22000c1e9100 */
[----:B------:R-:W-:Y:S01]  /*05a0*/  SHF.L.U64.HI R23, R19, R14, R21 ;  /* 0x0000000e13177219 */ /* 0x000fe20000010215 */
[----:B------:R-:W-:-:S02]  /*05b0*/  VIADD R19, R10, 0xfffffff4 ;  /* 0xfffffff40a137836 */ /* 0x000fc40000000000 */
[----:B------:R-:W5:Y:S01]  /*05c0*/  LDG.E.U8.CONSTANT R14, desc[UR4][R2.64+0x9] ;  /* 0x00000904020e7981 */ /* 0x000f62000c1e9100 */
[----:B------:R-:W-:-:S04]  /*05d0*/  SHF.R.S32.HI R21, RZ, 0x1f, R20 ;  /* 0x0000001fff157819 */ /* 0x000fc80000011414 */
[CC--:B------:R-:W-:Y:S02]  /*05e0*/  SHF.L.U64.HI R21, R20.reuse, R19.reuse, R21 ;  /* 0x0000001314157219 */ /* 0x0c0fe40000010215 */
[----:B------:R-:W-:Y:S02]  /*05f0*/  SHF.L.U32 R20, R20, R19, RZ ;  /* 0x0000001314147219 */ /* 0x000fe400000006ff */
[----:B------:R-:W-:Y:S02]  /*0600*/  PRMT R19, R15, 0x8880, RZ ;  /* 0x000088800f137816 */ /* 0x000fe400000000ff */
[----:B------:R-:W-:Y:S01]  /*0610*/  LOP3.LUT R20, R20, R17, R18, 0xfe, !PT ;  /* 0x0000001114147212 */ /* 0x000fe200078efe12 */
[----:B------:R-:W-:Y:S01]  /*0620*/  VIADD R18, R10, 0xfffffff5 ;  /* 0xfffffff50a127836 */ /* 0x000fe20000000000 */
[----:B------:R-:W-:Y:S01]  /*0630*/  LOP3.LUT R22, R21, R23, R22, 0xfe, !PT ;  /* 0x0000001715167212 */ /* 0x000fe200078efe16 */
[----:B------:R-:W5:Y:S01]  /*0640*/  LDG.E.U8.CONSTANT R15, desc[UR4][R2.64+0xa] ;  /* 0x00000a04020f7981 */ /* 0x000f62000c1e9100 */
[----:B------:R-:W-:-:S02]  /*0650*/  SHF.R.S32.HI R23, RZ, 0x1f, R19 ;  /* 0x0000001fff177819 */ /* 0x000fc40000011413 */
[----:B------:R-:W-:Y:S01]  /*0660*/  PRMT R21, R16, 0x8880, RZ ;  /* 0x0000888010157816 */ /* 0x000fe200000000ff */
[----:B------:R-:W5:Y:S01]  /*0670*/  LDG.E.U8.CONSTANT R17, desc[UR4][R2.64+0xb] ;  /* 0x00000b0402117981 */ /* 0x000f62000c1e9100 */
[CC--:B------:R-:W-:Y:S01]  /*0680*/  SHF.L.U64.HI R23, R19.reuse, R18.reuse, R23 ;  /* 0x0000001213177219 */ /* 0x0c0fe20000010217 */
[----:B------:R-:W-:Y:S01]  /*0690*/  VIADD R16, R10, 0xfffffff6 ;  /* 0xfffffff60a107836 */ /* 0x000fe20000000000 */
[----:B------:R-:W-:Y:S02]  /*06a0*/  SHF.L.U32 R19, R19, R18, RZ ;  /* 0x0000001213137219 */ /* 0x000fe400000006ff */
[----:B------:R-:W-:Y:S01]  /*06b0*/  SHF.R.S32.HI R26, RZ, 0x1f, R21 ;  /* 0x0000001fff1a7819 */ /* 0x000fe20000011415 */
[----:B------:R-:W5:Y:S03]  /*06c0*/  LDG.E.U8.CONSTANT R18, desc[UR4][R2.64+0xc] ;  /* 0x00000c0402127981 */ /* 0x000f66000c1e9100 */
[----:B------:R-:W-:-:S02]  /*06d0*/  SHF.L.U64.HI R26, R21, R16, R26 ;  /* 0x00000010151a7219 */ /* 0x000fc4000001021a */
[----:B------:R-:W-:Y:S02]  /*06e0*/  SHF.L.U32 R21, R21, R16, RZ ;  /* 0x0000001015157219 */ /* 0x000fe400000006ff */
[----:B------:R-:W5:Y:S02]  /*06f0*/  LDG.E.U8.CONSTANT R16, desc[UR4][R2.64+0xd] ;  /* 0x00000d0402107981 */ /* 0x000f64000c1e9100 */
[----:B------:R-:W-:Y:S02]  /*0700*/  LOP3.LUT R20, R21, R19, R20, 0xfe, !PT ;  /* 0x0000001315147212 */ /* 0x000fe400078efe14 */
[----:B------:R-:W5:Y:S04]  /*0710*/  LDG.E.U8.CONSTANT R19, desc[UR4][R2.64+0xe] ;  /* 0x00000e0402137981 */ /* 0x000f68000c1e9100 */
[----:B------:R0:W5:Y:S01]  /*0720*/  LDG.E.U8.CONSTANT R21, desc[UR4][R2.64+0xf] ;  /* 0x00000f0402157981 */ /* 0x000162000c1e9100 */
[----:B------:R-:W-:Y:S01]  /*0730*/  LOP3.LUT R22, R26, R23, R22, 0xfe, !PT ;  /* 0x000000171a167212 */ /* 0x000fe200078efe16 */
[----:B------:R-:W-:-:S02]  /*0740*/  VIADD R23, R10, 0xfffffff7 ;  /* 0xfffffff70a177836 */ /* 0x000fc40000000000 */
[----:B------:R-:W-:-:S05]  /*0750*/  VIADD R25, R25, 0x10 ;  /* 0x0000001019197836 */ /* 0x000fca0000000000 */
[----:B------:R-:W-:Y:S01]  /*0760*/  ISETP.NE.AND P1, PT, R25, RZ, PT ;  /* 0x000000ff1900720c */ /* 0x000fe20003f25270 */
[----:B------:R-:W-:Y:S02]  /*0770*/  VIADD R7, R7, 0x10 ;  /* 0x0000001007077836 */ /* 0x000fe40000000000 */
[----:B------:R-:W-:Y:S01]  /*0780*/  VIADD R24, R24, 0x10 ;  /* 0x0000001018187836 */ /* 0x000fe20000000000 */
[----:B--2---:R-:W-:Y:S02]  /*0790*/  PRMT R12, R12, 0x8880, RZ ;  /* 0x000088800c0c7816 */ /* 0x004fe400000000ff */
[----:B---3--:R-:W-:Y:S02]  /*07a0*/  PRMT R27, R11, 0x8880, RZ ;  /* 0x000088800b1b7816 */ /* 0x008fe400000000ff */
[----:B------:R-:W-:-:S04]  /*07b0*/  SHF.R.S32.HI R11, RZ, 0x1f, R12 ;  /* 0x0000001fff0b7819 */ /* 0x000fc8000001140c */
[CC--:B------:R-:W-:Y:S02]  /*07c0*/  SHF.L.U64.HI R11, R12.reuse, R23.reuse, R11 ;  /* 0x000000170c0b7219 */ /* 0x0c0fe4000001020b */
[----:B------:R-:W-:Y:S01]  /*07d0*/  SHF.L.U32 R23, R12, R23, RZ ;  /* 0x000000170c177219 */ /* 0x000fe200000006ff */
[----:B------:R-:W-:Y:S01]  /*07e0*/  VIADD R12, R10, 0xfffffff8 ;  /* 0xfffffff80a0c7836 */ /* 0x000fe20000000000 */
[----:B0-----:R-:W-:-:S04]  /*07f0*/  SHF.R.S32.HI R2, RZ, 0x1f, R27 ;  /* 0x0000001fff027819 */ /* 0x001fc8000001141b */
[-C--:B------:R-:W-:Y:S02]  /*0800*/  SHF.L.U64.HI R2, R27, R12.reuse, R2 ;  /* 0x0000000c1b027219 */ /* 0x080fe40000010202 */
[----:B----4-:R-:W-:Y:S02]  /*0810*/  PRMT R3, R13, 0x8880, RZ ;  /* 0x000088800d037816 */ /* 0x010fe400000000ff */
[----:B------:R-:W-:Y:S02]  /*0820*/  SHF.L.U32 R12, R27, R12, RZ ;  /* 0x0000000c1b0c7219 */ /* 0x000fe400000006ff */
[----:B-----5:R-:W-:Y:S01]  /*0830*/  PRMT R13, R14, 0x8880, RZ ;  /* 0x000088800e0d7816 */ /* 0x020fe200000000ff */
[----:B------:R-:W-:Y:S01]  /*0840*/  VIADD R14, R10, 0xfffffff9 ;  /* 0xfffffff90a0e7836 */ /* 0x000fe20000000000 */
[----:B------:R-:W-:Y:S02]  /*0850*/  LOP3.LUT R20, R12, R23, R20, 0xfe, !PT ;  /* 0x000000170c147212 */ /* 0x000fe400078efe14 */
[----:B------:R-:W-:Y:S01]  /*0860*/  SHF.R.S32.HI R23, RZ, 0x1f, R3 ;  /* 0x0000001fff177819 */ /* 0x000fe20000011403 */
[----:B------:R-:W-:-:S02]  /*0870*/  IMAD.MOV.U32 R12, RZ, RZ, R13 ;  /* 0x000000ffff0c7224 */ /* 0x000fc400078e000d */
[----:B------:R-:W-:Y:S01]  /*0880*/  VIADD R13, R10, 0xfffffffa ;  /* 0xfffffffa0a0d7836 */ /* 0x000fe20000000000 */
[----:B------:R-:W-:Y:S02]  /*0890*/  LOP3.LUT R2, R2, R11, R22, 0xfe, !PT ;  /* 0x0000000b02027212 */ /* 0x000fe400078efe16 */
[CC--:B------:R-:W-:Y:S02]  /*08a0*/  SHF.L.U64.HI R11, R3.reuse, R14.reuse, R23 ;  /* 0x0000000e030b7219 */ /* 0x0c0fe40000010217 */
[----:B------:R-:W-:Y:S02]  /*08b0*/  SHF.R.S32.HI R22, RZ, 0x1f, R12 ;  /* 0x0000001fff167819 */ /* 0x000fe4000001140c */
[----:B------:R-:W-:Y:S02]  /*08c0*/  SHF.L.U32 R14, R3, R14, RZ ;  /* 0x0000000e030e7219 */ /* 0x000fe400000006ff */
[CC--:B------:R-:W-:Y:S02]  /*08d0*/  SHF.L.U32 R3, R12.reuse, R13.reuse, RZ ;  /* 0x0000000d0c037219 */ /* 0x0c0fe400000006ff */
[----:B------:R-:W-:-:S02]  /*08e0*/  SHF.L.U64.HI R22, R12, R13, R22 ;  /* 0x0000000d0c167219 */ /* 0x000fc40000010216 */
[----:B------:R-:W-:Y:S02]  /*08f0*/  LOP3.LUT R20, R3, R14, R20, 0xfe, !PT ;  /* 0x0000000e03147212 */ /* 0x000fe400078efe14 */
[----:B------:R-:W-:Y:S02]  /*0900*/  PRMT R12, R15, 0x8880, RZ ;  /* 0x000088800f0c7816 */ /* 0x000fe400000000ff */
[----:B------:R-:W-:Y:S01]  /*0910*/  PRMT R14, R17, 0x8880, RZ ;  /* 0x00008880110e7816 */ /* 0x000fe200000000ff */
[----:B------:R-:W-:Y:S01]  /*0920*/  VIADD R3, R10, 0xfffffffb ;  /* 0xfffffffb0a037836 */ /* 0x000fe20000000000 */
[----:B------:R-:W-:Y:S01]  /*0930*/  LOP3.LUT R2, R22, R11, R2, 0xfe, !PT ;  /* 0x0000000b16027212 */ /* 0x000fe200078efe02 */
[----:B------:R-:W-:Y:S01]  /*0940*/  VIADD R11, R10, 0xfffffffc ;  /* 0xfffffffc0a0b7836 */ /* 0x000fe20000000000 */
[----:B------:R-:W-:Y:S02]  /*0950*/  SHF.R.S32.HI R13, RZ, 0x1f, R12 ;  /* 0x0000001fff0d7819 */ /* 0x000fe4000001140c */
[----:B------:R-:W-:-:S02]  /*0960*/  SHF.R.S32.HI R15, RZ, 0x1f, R14 ;  /* 0x0000001fff0f7819 */ /* 0x000fc4000001140e */
[----:B------:R-:W-:Y:S02]  /*0970*/  PRMT R18, R18, 0x8880, RZ ;  /* 0x0000888012127816 */ /* 0x000fe400000000ff */
[----:B------:R-:W-:Y:S02]  /*0980*/  SHF.L.U32 R17, R14, R11, RZ ;  /* 0x0000000b0e117219 */ /* 0x000fe400000006ff */
[----:B------:R-:W-:Y:S02]  /*0990*/  SHF.L.U64.HI R13, R12, R3, R13 ;  /* 0x000000030c0d7219 */ /* 0x000fe4000001020d */
[----:B------:R-:W-:Y:S01]  /*09a0*/  SHF.L.U64.HI R15, R14, R11, R15 ;  /* 0x0000000b0e0f7219 */ /* 0x000fe2000001020f */
[----:B------:R-:W-:Y:S01]  /*09b0*/  IMAD.MOV.U32 R11, RZ, RZ, R18 ;  /* 0x000000ffff0b7224 */ /* 0x000fe200078e0012 */
[----:B------:R-:W-:Y:S02]  /*09c0*/  PRMT R14, R16, 0x8880, RZ ;  /* 0x00008880100e7816 */ /* 0x000fe400000000ff */
[----:B------:R-:W-:Y:S01]  /*09d0*/  SHF.L.U32 R22, R12, R3, RZ ;  /* 0x000000030c167219 */ /* 0x000fe200000006ff */
[C---:B------:R-:W-:Y:S01]  /*09e0*/  VIADD R3, R10.reuse, 0xfffffffe ;  /* 0xfffffffe0a037836 */ /* 0x040fe20000000000 */
[----:B------:R-:W-:Y:S01]  /*09f0*/  LOP3.LUT R16, R15, R13, R2, 0xfe, !PT ;  /* 0x0000000d0f107212 */ /* 0x000fe200078efe02 */
[----:B------:R-:W-:Y:S01]  /*0a00*/  VIADD R2, R10, 0xfffffffd ;  /* 0xfffffffd0a027836 */ /* 0x000fe20000000000 */
[----:B------:R-:W-:-:S02]  /*0a10*/  SHF.R.S32.HI R12, RZ, 0x1f, R11 ;  /* 0x0000001fff0c7819 */ /* 0x000fc4000001140b */
[----:B------:R-:W-:Y:S02]  /*0a20*/  SHF.R.S32.HI R13, RZ, 0x1f, R14 ;  /* 0x0000001fff0d7819 */ /* 0x000fe4000001140e */
[-C--:B------:R-:W-:Y:S02]  /*0a30*/  SHF.L.U64.HI R12, R11, R2.reuse, R12 ;  /* 0x000000020b0c7219 */ /* 0x080fe4000001020c */
[----:B------:R-:W-:Y:S02]  /*0a40*/  PRMT R19, R19, 0x8880, RZ ;  /* 0x0000888013137816 */ /* 0x000fe400000000ff */
[----:B------:R-:W-:Y:S02]  /*0a50*/  SHF.L.U64.HI R13, R14, R3, R13 ;  /* 0x000000030e0d7219 */ /* 0x000fe4000001020d */
[----:B------:R-:W-:Y:S02]  /*0a60*/  PRMT R21, R21, 0x8880, RZ ;  /* 0x0000888015157816 */ /* 0x000fe400000000ff */
[----:B------:R-:W-:-:S02]  /*0a70*/  SHF.L.U32 R15, R11, R2, RZ ;  /* 0x000000020b0f7219 */ /* 0x000fc400000006ff */
[----:B------:R-:W-:Y:S01]  /*0a80*/  SHF.L.U32 R11, R14, R3, RZ ;  /* 0x000000030e0b7219 */ /* 0x000fe200000006ff */
[----:B------:R-:W-:Y:S01]  /*0a90*/  IMAD.MOV.U32 R3, RZ, RZ, R19 ;  /* 0x000000ffff037224 */ /* 0x000fe200078e0013 */
[----:B------:R-:W-:Y:S01]  /*0aa0*/  LOP3.LUT R16, R13, R12, R16, 0xfe, !PT ;  /* 0x0000000c0d107212 */ /* 0x000fe200078efe10 */
[----:B------:R-:W-:Y:S01]  /*0ab0*/  IMAD.MOV.U32 R13, RZ, RZ, R21 ;  /* 0x000000ffff0d7224 */ /* 0x000fe200078e0015 */
[----:B------:R-:W-:Y:S01]  /*0ac0*/  LOP3.LUT R20, R17, R22, R20, 0xfe, !PT ;  /* 0x0000001611147212 */ /* 0x000fe200078efe14 */
[----:B------:R-:W-:-:S03]  /*0ad0*/  VIADD R2, R10, 0xffffffff ;  /* 0xffffffff0a027836 */ /* 0x000fc60000000000 */
[----:B------:R-:W-:Y:S02]  /*0ae0*/  LOP3.LUT R20, R11, R15, R20, 0xfe, !PT ;  /* 0x0000000f0b147212 */ /* 0x000fe400078efe14 */
[----:B------:R-:W-:Y:S02]  /*0af0*/  SHF.R.S32.HI R11, RZ, 0x1f, R3 ;  /* 0x0000001fff0b7819 */ /* 0x000fe40000011403 */
[----:B------:R-:W-:Y:S02]  /*0b00*/  SHF.R.S32.HI R12, RZ, 0x1f, R13 ;  /* 0x0000001fff0c7819 */ /* 0x000fe4000001140d */
[CC--:B------:R-:W-:Y:S02]  /*0b10*/  SHF.L.U32 R15, R3.reuse, R2.reuse, RZ ;  /* 0x00000002030f7219 */ /* 0x0c0fe400000006ff */
[----:B------:R-:W-:Y:S02]  /*0b20*/  SHF.L.U64.HI R11, R3, R2, R11 ;  /* 0x00000002030b7219 */ /* 0x000fe4000001020b */
[----:B------:R-:W-:-:S02]  /*0b30*/  SHF.L.U32 R14, R13, R10, RZ ;  /* 0x0000000a0d0e7219 */ /* 0x000fc400000006ff */
[----:B------:R-:W-:Y:S01]  /*0b40*/  SHF.L.U64.HI R12, R13, R10, R12 ;  /* 0x0000000a0d0c7219 */ /* 0x000fe2000001020c */
[----:B------:R-:W-:Y:S01]  /*0b50*/  VIADD R10, R10, 0x10 ;  /* 0x000000100a0a7836 */ /* 0x000fe20000000000 */
[----:B------:R-:W-:Y:S02]  /*0b60*/  LOP3.LUT R14, R14, R15, R20, 0xfe, !PT ;  /* 0x0000000f0e0e7212 */ /* 0x000fe400078efe14 */
[----:B------:R-:W-:Y:S01]  /*0b70*/  LOP3.LUT R13, R12, R11, R16, 0xfe, !PT ;  /* 0x0000000b0c0d7212 */ /* 0x000fe200078efe10 */
[----:B------:R-:W-:Y:S06]  /*0b80*/  @P1 BRA `(.L_x_4) ;  /* 0xfffffff800101947 */ /* 0x000fec000383ffff */
.L_x_3:
[----:B------:R-:W-:Y:S05]  /*0b90*/  BSYNC.RECONVERGENT B1 ;  /* 0x0000000000017941 */ /* 0x000fea0003800200 */
.L_x_2:
[----:B------:R-:W-:Y:S05]  /*0ba0*/  @!P0 BRA `(.L_x_1) ;  /* 0x0000000800088947 */ /* 0x000fea0003800000 */
[----:B------:R-:W-:Y:S01]  /*0bb0*/  ISETP.GE.U32.AND P0, PT, R8, 0x8, PT ;  /* 0x000000080800780c */ /* 0x000fe20003f06070 */
[----:B------:R-:W-:Y:S01]  /*0bc0*/  BSSY.RECONVERGENT B1, `(.L_x_5) ;  /* 0x0000043000017945 */ /* 0x000fe20003800200 */
[----:B------:R-:W-:-:S04]  /*0bd0*/  LOP3.LUT R19, R9, 0x7, RZ, 0xc0, !PT ;  /* 0x0000000709137812 */ /* 0x000fc800078ec0ff */
[----:B------:R-:W-:-:S07]  /*0be0*/  ISETP.NE.AND P1, PT, R19, RZ, PT ;  /* 0x000000ff1300720c */ /* 0x000fce0003f25270 */
[----:B------:R-:W-:Y:S06]  /*0bf0*/  @!P0 BRA `(.L_x_6) ;  /* 0x0000000000fc8947 */ /* 0x000fec0003800000 */
[----:B------:R-:W0:Y:S01]  /*0c00*/  LDCU.64 UR8, c[0x0][0x380] ;  /* 0x00007000ff0877ac */ /* 0x000e220008000a00 */
[----:B------:R-:W-:-:S05]  /*0c10*/  IMAD R3, R5, 0x40, R7 ;  /* 0x0000004005037824 */ /* 0x000fca00078e0207 */
[----:B0-----:R-:W-:-:S04]  /*0c20*/  IADD3 R2, P0, PT, R3, UR8, RZ ;  /* 0x0000000803027c10 */ /* 0x001fc8000ff1e0ff */
[----:B------:R-:W-:-:S05]  /*0c30*/  LEA.HI.X.SX32 R3, R3, UR9, 0x1, P0 ;  /* 0x0000000903037c11 */ /* 0x000fca00080f0eff */
[----:B------:R-:W2:Y:S04]  /*0c40*/  LDG.E.U8.CONSTANT R11, desc[UR4][R2.64+0x1] ;  /* 0x00000104020b7981 */ /* 0x000ea8000c1e9100 */
[----:B------:R-:W3:Y:S04]  /*0c50*/  LDG.E.U8.CONSTANT R17, desc[UR4][R2.64] ;  /* 0x0000000402117981 */ /* 0x000ee8000c1e9100 */
[----:B------:R-:W4:Y:S04]  /*0c60*/  LDG.E.U8.CONSTANT R18, desc[UR4][R2.64+0x2] ;  /* 0x0000020402127981 */ /* 0x000f28000c1e9100 */
[----:B------:R-:W5:Y:S04]  /*0c70*/  LDG.E.U8.CONSTANT R16, desc[UR4][R2.64+0x3] ;  /* 0x0000030402107981 */ /* 0x000f68000c1e9100 */
[----:B------:R-:W5:Y:S04]  /*0c80*/  LDG.E.U8.CONSTANT R15, desc[UR4][R2.64+0x4] ;  /* 0x00000404020f7981 */ /* 0x000f68000c1e9100 */
[----:B------:R-:W5:Y:S04]  /*0c90*/  LDG.E.U8.CONSTANT R12, desc[UR4][R2.64+0x5] ;  /* 0x00000504020c7981 */ /* 0x000f68000c1e9100 */
[----:B------:R-:W5:Y:S04]  /*0ca0*/  LDG.E.U8.CONSTANT R10, desc[UR4][R2.64+0x6] ;  /* 0x00000604020a7981 */ /* 0x000f68000c1e9100 */
[----:B------:R0:W5:Y:S01]  /*0cb0*/  LDG.E.U8.CONSTANT R8, desc[UR4][R2.64+0x7] ;  /* 0x0000070402087981 */ /* 0x000162000c1e9100 */
[----:B--2---:R-:W-:Y:S01]  /*0cc0*/  PRMT R23, R11, 0x8880, RZ ;  /* 0x000088800b177816 */ /* 0x004fe200000000ff */
[----:B------:R-:W-:-:S02]  /*0cd0*/  IMAD.IADD R11, R7, 0x1, -R6 ;  /* 0x00000001070b7824 */ /* 0x000fc400078e0a06 */
[----:B------:R-:W-:Y:S01]  /*0ce0*/  VIADD R7, R7, 0x8 ;  /* 0x0000000807077836 */ /* 0x000fe20000000000 */
[----:B---3--:R-:W-:Y:S01]  /*0cf0*/  PRMT R20, R17, 0x8880, RZ ;  /* 0x0000888011147816 */ /* 0x008fe200000000ff */
[C---:B0-----:R-:W-:Y:S01]  /*0d00*/  VIADD R3, R11.reuse, 0x2 ;  /* 0x000000020b037836 */ /* 0x041fe20000000000 */
[----:B------:R-:W-:Y:S02]  /*0d10*/  SHF.R.S32.HI R22, RZ, 0x1f, R23 ;  /* 0x0000001fff167819 */ /* 0x000fe40000011417 */
[----:B----4-:R-:W-:Y:S01]  /*0d20*/  PRMT R24, R18, 0x8880, RZ ;  /* 0x0000888012187816 */ /* 0x010fe200000000ff */
[----:B------:R-:W-:Y:S01]  /*0d30*/  VIADD R18, R11, 0x1 ;  /* 0x000000010b127836 */ /* 0x000fe20000000000 */
[----:B------:R-:W-:Y:S02]  /*0d40*/  SHF.R.S32.HI R21, RZ, 0x1f, R20 ;  /* 0x0000001fff157819 */ /* 0x000fe40000011414 */
[----:B-----5:R-:W-:Y:S02]  /*0d50*/  PRMT R16, R16, 0x8880, RZ ;  /* 0x0000888010107816 */ /* 0x020fe400000000ff */
[----:B------:R-:W-:-:S02]  /*0d60*/  SHF.L.U32 R17, R23, R18, RZ ;  /* 0x0000001217117219 */ /* 0x000fc400000006ff */
[----:B------:R-:W-:Y:S02]  /*0d70*/  SHF.L.U64.HI R2, R23, R18, R22 ;  /* 0x0000001217027219 */ /* 0x000fe40000010216 */
[----:B------:R-:W-:Y:S02]  /*0d80*/  SHF.R.S32.HI R18, RZ, 0x1f, R24 ;  /* 0x0000001fff127819 */ /* 0x000fe40000011418 */
[CC--:B------:R-:W-:Y:S02]  /*0d90*/  SHF.L.U64.HI R22, R20.reuse, R11.reuse, R21 ;  /* 0x0000000b14167219 */ /* 0x0c0fe40000010215 */
[----:B------:R-:W-:Y:S02]  /*0da0*/  SHF.L.U32 R21, R20, R11, RZ ;  /* 0x0000000b14157219 */ /* 0x000fe400000006ff */
[CC--:B------:R-:W-:Y:S02]  /*0db0*/  SHF.L.U32 R20, R24.reuse, R3.reuse, RZ ;  /* 0x0000000318147219 */ /* 0x0c0fe400000006ff */
[----:B------:R-:W-:-:S02]  /*0dc0*/  SHF.L.U64.HI R3, R24, R3, R18 ;  /* 0x0000000318037219 */ /* 0x000fc40000010212 */
[----:B------:R-:W-:Y:S01]  /*0dd0*/  PRMT R18, R15, 0x8880, RZ ;  /* 0x000088800f127816 */ /* 0x000fe200000000ff */
[----:B------:R-:W-:Y:S01]  /*0de0*/  IMAD.MOV.U32 R15, RZ, RZ, R16 ;  /* 0x000000ffff0f7224 */ /* 0x000fe200078e0010 */
[----:B------:R-:W-:Y:S01]  /*0df0*/  LOP3.LUT R22, R3, R22, R2, 0xfe, !PT ;  /* 0x0000001603167212 */ /* 0x000fe200078efe02 */
[C---:B------:R-:W-:Y:S01]  /*0e00*/  VIADD R2, R11.reuse, 0x3 ;  /* 0x000000030b027836 */ /* 0x040fe20000000000 */
[----:B------:R-:W-:Y:S01]  /*0e10*/  LOP3.LUT R17, R20, R21, R17, 0xfe, !PT ;  /* 0x0000001514117212 */ /* 0x000fe200078efe11 */
[----:B------:R-:W-:Y:S01]  /*0e20*/  VIADD R3, R11, 0x4 ;  /* 0x000000040b037836 */ /* 0x000fe20000000000 */
[----:B------:R-:W-:Y:S02]  /*0e30*/  SHF.R.S32.HI R16, RZ, 0x1f, R15 ;  /* 0x0000001fff107819 */ /* 0x000fe4000001140f */
[----:B------:R-:W-:Y:S02]  /*0e40*/  SHF.R.S32.HI R20, RZ, 0x1f, R18 ;  /* 0x0000001fff147819 */ /* 0x000fe40000011412 */
[----:B------:R-:W-:-:S02]  /*0e50*/  SHF.L.U32 R21, R15, R2, RZ ;  /* 0x000000020f157219 */ /* 0x000fc400000006ff */
[----:B------:R-:W-:Y:S02]  /*0e60*/  SHF.L.U64.HI R16, R15, R2, R16 ;  /* 0x000000020f107219 */ /* 0x000fe40000010210 */
[CC--:B------:R-:W-:Y:S02]  /*0e70*/  SHF.L.U32 R2, R18.reuse, R3.reuse, RZ ;  /* 0x0000000312027219 */ /* 0x0c0fe400000006ff */
[----:B------:R-:W-:Y:S02]  /*0e80*/  SHF.L.U64.HI R3, R18, R3, R20 ;  /* 0x0000000312037219 */ /* 0x000fe40000010214 */
[----:B------:R-:W-:Y:S01]  /*0e90*/  PRMT R15, R12, 0x8880, RZ ;  /* 0x000088800c0f7816 */ /* 0x000fe200000000ff */
[C---:B------:R-:W-:Y:S01]  /*0ea0*/  VIADD R12, R11.reuse, 0x6 ;  /* 0x000000060b0c7836 */ /* 0x040fe20000000000 */
[----:B------:R-:W-:Y:S02]  /*0eb0*/  LOP3.LUT R2, R2, R17, R21, 0xfe, !PT ;  /* 0x0000001102027212 */ /* 0x000fe400078efe15 */
[----:B------:R-:W-:Y:S01]  /*0ec0*/  PRMT R17, R10, 0x8880, RZ ;  /* 0x000088800a117816 */ /* 0x000fe200000000ff */
[----:B------:R-:W-:Y:S01]  /*0ed0*/  VIADD R10, R11, 0x5 ;  /* 0x000000050b0a7836 */ /* 0x000fe20000000000 */
[----:B------:R-:W-:Y:S01]  /*0ee0*/  LOP3.LUT R3, R3, R22, R16, 0xfe, !PT ;  /* 0x0000001603037212 */ /* 0x000fe200078efe10 */
[----:B------:R-:W-:Y:S01]  /*0ef0*/  VIADD R11, R11, 0x7 ;  /* 0x000000070b0b7836 */ /* 0x000fe20000000000 */
[----:B------:R-:W-:-:S02]  /*0f00*/  SHF.R.S32.HI R16, RZ, 0x1f, R15 ;  /* 0x0000001fff107819 */ /* 0x000fc4000001140f */
[----:B------:R-:W-:Y:S02]  /*0f10*/  PRMT R20, R8, 0x8880, RZ ;  /* 0x0000888008147816 */ /* 0x000fe400000000ff */
[CC--:B------:R-:W-:Y:S02]  /*0f20*/  SHF.L.U32 R18, R15.reuse, R10.reuse, RZ ;  /* 0x0000000a0f127219 */ /* 0x0c0fe400000006ff */
[----:B------:R-:W-:Y:S01]  /*0f30*/  SHF.L.U64.HI R16, R15, R10, R16 ;  /* 0x0000000a0f107219 */ /* 0x000fe20000010210 */
[----:B------:R-:W-:Y:S01]  /*0f40*/  IMAD.MOV.U32 R10, RZ, RZ, R20 ;  /* 0x000000ffff0a7224 */ /* 0x000fe200078e0014 */
[----:B------:R-:W-:Y:S02]  /*0f50*/  SHF.R.S32.HI R8, RZ, 0x1f, R17 ;  /* 0x0000001fff087819 */ /* 0x000fe40000011411 */
[CC--:B------:R-:W-:Y:S02]  /*0f60*/  SHF.L.U32 R15, R17.reuse, R12.reuse, RZ ;  /* 0x0000000c110f7219 */ /* 0x0c0fe400000006ff */
[----:B------:R-:W-:-:S02]  /*0f70*/  SHF.L.U64.HI R12, R17, R12, R8 ;  /* 0x0000000c110c7219 */ /* 0x000fc40000010208 */
[----:B------:R-:W-:Y:S02]  /*0f80*/  SHF.R.S32.HI R8, RZ, 0x1f, R10 ;  /* 0x0000001fff087819 */ /* 0x000fe4000001140a */
[----:B------:R-:W-:Y:S02]  /*0f90*/  LOP3.LUT R2, R15, R2, R18, 0xfe, !PT ;  /* 0x000000020f027212 */ /* 0x000fe400078efe12 */
[----:B------:R-:W-:Y:S02]  /*0fa0*/  SHF.L.U32 R15, R10, R11, RZ ;  /* 0x0000000b0a0f7219 */ /* 0x000fe400000006ff */
[----:B------:R-:W-:Y:S02]  /*0fb0*/  LOP3.LUT R3, R12, R3, R16, 0xfe, !PT ;  /* 0x000000030c037212 */ /* 0x000fe400078efe10 */
[----:B------:R-:W-:Y:S02]  /*0fc0*/  SHF.L.U64.HI R8, R10, R11, R8 ;  /* 0x0000000b0a087219 */ /* 0x000fe40000010208 */
[----:B------:R-:W-:-:S02]  /*0fd0*/  LOP3.LUT R14, R14, R2, R15, 0xfe, !PT ;  /* 0x000000020e0e7212 */ /* 0x000fc400078efe0f */
[----:B------:R-:W-:-:S07]  /*0fe0*/  LOP3.LUT R13, R13, R3, R8, 0xfe, !PT ;  /* 0x000000030d0d7212 */ /* 0x000fce00078efe08 */
.L_x_6:
[----:B------:R-:W-:Y:S05]  /*0ff0*/  BSYNC.RECONVERGENT B1 ;  /* 0x0000000000017941 */ /* 0x000fea0003800200 */
.L_x_5:
        /* <DEDUP_REMOVED lines=13> */
[----:B------:R0:W5:Y:S01]  /*10d0*/  LDG.E.U8.CONSTANT R3, desc[UR4][R10.64] ;  /* 0x000000040a037981 */ /* 0x000162000c1e9100 */
[----:B--2---:R-:W-:Y:S01]  /*10e0*/  PRMT R8, R2, 0x8880, RZ ;  /* 0x0000888002087816 */ /* 0x004fe200000000ff */
[----:B------:R-:W-:Y:S01]  /*10f0*/  IMAD.IADD R2, R7, 0x1, -R6 ;  /* 0x0000000107027824 */ /* 0x000fe200078e0a06 */
[----:B---3--:R-:W-:-:S03]  /*1100*/  PRMT R18, R12, 0x8880, RZ ;  /* 0x000088800c127816 */ /* 0x008fc600000000ff */
[----:B------:R-:W-:Y:S01]  /*1110*/  VIADD R17, R2, 0x1 ;  /* 0x0000000102117836 */ /* 0x000fe20000000000 */
[----:B------:R-:W-:Y:S02]  /*1120*/  SHF.R.S32.HI R15, RZ, 0x1f, R8 ;  /* 0x0000001fff0f7819 */ /* 0x000fe40000011408 */
[----:B----4-:R-:W-:Y:S01]  /*1130*/  PRMT R16, R16, 0x8880, RZ ;  /* 0x0000888010107816 */ /* 0x010fe200000000ff */
[----:B0-----:R-:W-:Y:S01]  /*1140*/  IMAD.MOV.U32 R10, RZ, RZ, R18 ;  /* 0x000000ffff0a7224 */ /* 0x001fe200078e0012 */
[CC--:B------:R-:W-:Y:S02]  /*1150*/  SHF.L.U32 R12, R8.reuse, R17.reuse, RZ ;  /* 0x00000011080c7219 */ /* 0x0c0fe400000006ff */
[----:B-----5:R-:W-:Y:S02]  /*1160*/  PRMT R3, R3, 0x8880, RZ ;  /* 0x0000888003037816 */ /* 0x020fe400000000ff */
[----:B------:R-:W-:Y:S01]  /*1170*/  SHF.L.U64.HI R15, R8, R17, R15 ;  /* 0x00000011080f7219 */ /* 0x000fe2000001020f */
[C---:B------:R-:W-:Y:S01]  /*1180*/  VIADD R17, R2.reuse, 0x2 ;  /* 0x0000000202117836 */ /* 0x040fe20000000000 */
[----:B------:R-:W-:Y:S01]  /*1190*/  SHF.R.S32.HI R8, RZ, 0x1f, R3 ;  /* 0x0000001fff087819 */ /* 0x000fe20000011403 */
[----:B------:R-:W-:Y:S01]  /*11a0*/  IMAD.MOV.U32 R18, RZ, RZ, R16 ;  /* 0x000000ffff127224 */ /* 0x000fe200078e0010 */
[----:B------:R-:W-:Y:S01]  /*11b0*/  SHF.R.S32.HI R11, RZ, 0x1f, R10 ;  /* 0x0000001fff0b7819 */ /* 0x000fe2000001140a */
[----:B------:R-:W-:Y:S01]  /*11c0*/  VIADD R19, R2, 0x3 ;  /* 0x0000000302137836 */ /* 0x000fe20000000000 */
[----:B------:R-:W-:-:S02]  /*11d0*/  SHF.L.U64.HI R8, R3, R2, R8 ;  /* 0x0000000203087219 */ /* 0x000fc40000010208 */
[CC--:B------:R-:W-:Y:S02]  /*11e0*/  SHF.L.U32 R16, R10.reuse, R17.reuse, RZ ;  /* 0x000000110a107219 */ /* 0x0c0fe400000006ff */
[----:B------:R-:W-:Y:S02]  /*11f0*/  SHF.L.U64.HI R11, R10, R17, R11 ;  /* 0x000000110a0b7219 */ /* 0x000fe4000001020b */
[----:B------:R-:W-:Y:S02]  /*1200*/  SHF.L.U32 R3, R3, R2, RZ ;  /* 0x0000000203037219 */ /* 0x000fe400000006ff */
[----:B------:R-:W-:Y:S02]  /*1210*/  SHF.R.S32.HI R17, RZ, 0x1f, R18 ;  /* 0x0000001fff117819 */ /* 0x000fe40000011412 */
[----:B------:R-:W-:Y:S02]  /*1220*/  LOP3.LUT R3, R16, R3, R12, 0xfe, !PT ;  /* 0x0000000310037212 */ /* 0x000fe400078efe0c */
[----:B------:R-:W-:-:S02]  /*1230*/  SHF.L.U32 R2, R18, R19, RZ ;  /* 0x0000001312027219 */ /* 0x000fc400000006ff */
[----:B------:R-:W-:Y:S02]  /*1240*/  LOP3.LUT R8, R11, R8, R15, 0xfe, !PT ;  /* 0x000000080b087212 */ /* 0x000fe400078efe0f */
[----:B------:R-:W-:Y:S01]  /*1250*/  SHF.L.U64.HI R17, R18, R19, R17 ;  /* 0x0000001312117219 */ /* 0x000fe20000010211 */
[----:B------:R-:W-:Y:S01]  /*1260*/  VIADD R7, R7, 0x4 ;  /* 0x0000000407077836 */ /* 0x000fe20000000000 */
[----:B------:R-:W-:Y:S02]  /*1270*/  LOP3.LUT R14, R14, R3, R2, 0xfe, !PT ;  /* 0x000000030e0e7212 */ /* 0x000fe400078efe02 */
[----:B------:R-:W-:-:S07]  /*1280*/  LOP3.LUT R13, R13, R8, R17, 0xfe, !PT ;  /* 0x000000080d0d7212 */ /* 0x000fce00078efe11 */
.L_x_8:
[----:B------:R-:W-:Y:S05]  /*1290*/  BSYNC.RECONVERGENT B1 ;  /* 0x0000000000017941 */ /* 0x000fea0003800200 */
.L_x_7:
[----:B------:R-:W-:Y:S05]  /*12a0*/  @!P1 BRA `(.L_x_1) ;  /* 0x0000000000489947 */ /* 0x000fea0003800000 */
[----:B------:R-:W-:Y:S02]  /*12b0*/  IMAD.IADD R6, R7, 0x1, -R6 ;  /* 0x0000000107067824 */ /* 0x000fe400078e0a06 */
[----:B------:R-:W-:Y:S02]  /*12c0*/  IMAD R7, R5, 0x40, R7 ;  /* 0x0000004005077824 */ /* 0x000fe400078e0207 */
[----:B------:R-:W-:-:S07]  /*12d0*/  IMAD.MOV R9, RZ, RZ, -R9 ;  /* 0x000000ffff097224 */ /* 0x000fce00078e0a09 */
.L_x_9:
[----:B------:R-:W0:Y:S02]  /*12e0*/  LDCU.64 UR8, c[0x0][0x380] ;  /* 0x00007000ff0877ac */ /* 0x000e240008000a00 */
[----:B0-----:R-:W-:-:S04]  /*12f0*/  IADD3 R2, P0, PT, R7, UR8, RZ ;  /* 0x0000000807027c10 */ /* 0x001fc8000ff1e0ff */
[----:B------:R-:W-:-:S05]  /*1300*/  LEA.HI.X.SX32 R3, R7, UR9, 0x1, P0 ;  /* 0x0000000907037c11 */ /* 0x000fca00080f0eff */
[----:B------:R-:W2:Y:S01]  /*1310*/  LDG.E.U8.CONSTANT R2, desc[UR4][R2.64] ;  /* 0x0000000402027981 */ /* 0x000ea2000c1e9100 */
[----:B------:R-:W-:Y:S02]  /*1320*/  VIADD R9, R9, 0x1 ;  /* 0x0000000109097836 */ /* 0x000fe40000000000 */
[----:B------:R-:W-:-:S03]  /*1330*/  VIADD R7, R7, 0x1 ;  /* 0x0000000107077836 */ /* 0x000fc60000000000 */
[----:B------:R-:W-:Y:S02]  /*1340*/  ISETP.NE.AND P0, PT, R9, RZ, PT ;  /* 0x000000ff0900720c */ /* 0x000fe40003f05270 */
[----:B--2---:R-:W-:-:S04]  /*1350*/  PRMT R11, R2, 0x8880, RZ ;  /* 0x00008880020b7816 */ /* 0x004fc800000000ff */
[----:B------:R-:W-:Y:S02]  /*1360*/  SHF.R.S32.HI R8, RZ, 0x1f, R11 ;  /* 0x0000001fff087819 */ /* 0x000fe4000001140b */
[CC--:B------:R-:W-:Y:S02]  /*1370*/  SHF.L.U32 R15, R11.reuse, R6.reuse, RZ ;  /* 0x000000060b0f7219 */ /* 0x0c0fe400000006ff */
[----:B------:R-:W-:Y:S01]  /*1380*/  SHF.L.U64.HI R8, R11, R6, R8 ;  /* 0x000000060b087219 */ /* 0x000fe20000010208 */
[----:B------:R-:W-:Y:S01]  /*1390*/  VIADD R6, R6, 0x1 ;  /* 0x0000000106067836 */ /* 0x000fe20000000000 */
[----:B------:R-:W-:Y:S02]  /*13a0*/  LOP3.LUT R14, R15, R14, RZ, 0xfc, !PT ;  /* 0x0000000e0f0e7212 */ /* 0x000fe400078efcff */
[----:B------:R-:W-:Y:S01]  /*13b0*/  LOP3.LUT R13, R8, R13, RZ, 0xfc, !PT ;  /* 0x0000000d080d7212 */ /* 0x000fe200078efcff */
[----:B------:R-:W-:Y:S06]  /*13c0*/  @P0 BRA `(.L_x_9) ;  /* 0xfffffffc00c40947 */ /* 0x000fec000383ffff */
.L_x_1:
[----:B------:R-:W-:Y:S05]  /*13d0*/  BSYNC.RECONVERGENT B0 ;  /* 0x0000000000007941 */ /* 0x000fea0003800200 */
.L_x_0:
[----:B------:R-:W0:Y:S01]  /*13e0*/  LDC.64 R2, c[0x0][0x388] ;  /* 0x0000e200ff027b82 */ /* 0x000e220000000a00 */
[----:B------:R-:W-:Y:S02]  /*13f0*/  IMAD R5, R5, R0, R4 ;  /* 0x0000000005057224 */ /* 0x000fe400078e0204 */
[----:B------:R-:W-:Y:S02]  /*1400*/  IMAD.MOV.U32 R15, RZ, RZ, R13 ;  /* 0x000000ffff0f7224 */ /* 0x000fe400078e000d */
[----:B0-----:R-:W-:-:S05]  /*1410*/  IMAD.WIDE R2, R5, 0x8, R2 ;  /* 0x0000000805027825 */ /* 0x001fca00078e0202 */
[----:B------:R-:W-:Y:S01]  /*1420*/  STG.E.64 desc[UR4][R2.64], R14 ;  /* 0x0000000e02007986 */ /* 0x000fe2000c101b04 */
[----:B------:R-:W-:Y:S05]  /*1430*/  EXIT ;  /* 0x000000000000794d */ /* 0x000fea0003800000 */
.L_x_10:
[----:B------:R-:W-:-:S00]  /*1440*/  BRA `(.L_x_10) ;  /* 0xfffffffc00fc7947 */ /* 0x000fc0000383ffff */
[----:B------:R-:W-:-:S00]  /*1450*/  NOP ;  /* 0x0000000000007918 */ /* 0x000fc00000000000 */
        /* <DEDUP_REMOVED lines=10> */
.L_x_11:


//--------------------- .nv.shared.reserved.0     --------------------------
	.section	.nv.shared.reserved.0,"aw",@nobits
	.weak		__nv_reservedSMEM_offset_0_alias
	.size		__nv_reservedSMEM_offset_0_alias, 0, 64
	.other		__nv_reservedSMEM_offset_0_alias,@"STO_CUDA_RESERVED_SHARED STV_DEFAULT"
__nv_reservedSMEM_offset_0_alias:
	.zero		0
	.zero		64


//--------------------- .nv.constant0._Z22pack_bits_float_kernelPKbPmiiii --------------------------
	.section	.nv.constant0._Z22pack_bits_float_kernelPKbPmiiii,"a",@progbits
	.sectionflags	@""
	.align	4
.nv.constant0._Z22pack_bits_float_kernelPKbPmiiii:
	.zero		928


//--------------------- SYMBOLS --------------------------

	.type		.nv.reservedSmem.offset0,@object
	.size		.nv.reservedSmem.offset0,0x4
